	.headerflags	@"EF_CUDA_TEXMODE_UNIFIED EF_CUDA_64BIT_ADDRESS EF_CUDA_ACCELERATORS EF_CUDA_SM90 EF_CUDA_VIRTUAL_SM(EF_CUDA_SM90)"
	.elftype	@"ET_EXEC"


//--------------------- .nv.info                  --------------------------
	.section	.nv.info,"",@"SHT_CUDA_INFO"
	.align	4


	//----- nvinfo : EIATTR_REGCOUNT
	.align		4
        /*0000*/ 	.byte	0x04, 0x2f
        /*0002*/ 	.short	(.L_1 - .L_0)
	.align		4
.L_0:
        /*0004*/ 	.word	index@(triton_poi_fused_add_sigmoid_sigmoid_backward_1)
        /*0008*/ 	.word	0x0000000c


	//----- nvinfo : EIATTR_MIN_STACK_SIZE
	.align		4
.L_1:
        /*000c*/ 	.byte	0x04, 0x12
        /*000e*/ 	.short	(.L_3 - .L_2)
	.align		4
.L_2:
        /*0010*/ 	.word	index@(triton_poi_fused_add_sigmoid_sigmoid_backward_1)
        /*0014*/ 	.word	0x00000000


	//----- nvinfo : EIATTR_FRAME_SIZE
	.align		4
.L_3:
        /*0018*/ 	.byte	0x04, 0x11
        /*001a*/ 	.short	(.L_5 - .L_4)
	.align		4
.L_4:
        /*001c*/ 	.word	index@(triton_poi_fused_add_sigmoid_sigmoid_backward_1)
        /*0020*/ 	.word	0x00000000


	//----- nvinfo : EIATTR_MIN_STACK_SIZE
	.align		4
.L_5:
        /*0024*/ 	.byte	0x04, 0x12
        /*0026*/ 	.short	(.L_7 - .L_6)
	.align		4
.L_6:
        /*0028*/ 	.word	index@(triton_poi_fused_add_sigmoid_sigmoid_backward_1)
        /*002c*/ 	.word	0x00000000
.L_7:


//--------------------- .nv.info.triton_poi_fused_add_sigmoid_sigmoid_backward_1 --------------------------
	.section	.nv.info.triton_poi_fused_add_sigmoid_sigmoid_backward_1,"",@"SHT_CUDA_INFO"
	.sectionflags	@""
	.align	4


	//----- nvinfo : EIATTR_CUDA_API_VERSION
	.align		4
        /*0000*/ 	.byte	0x04, 0x37
        /*0002*/ 	.short	(.L_9 - .L_8)
.L_8:
        /*0004*/ 	.word	0x0000007c


	//----- nvinfo : EIATTR_KPARAM_INFO
	.align		4
.L_9:
        /*0008*/ 	.byte	0x04, 0x17
        /*000a*/ 	.short	(.L_11 - .L_10)
.L_10:
        /*000c*/ 	.word	0x00000000
        /*0010*/ 	.short	0x0002
        /*0012*/ 	.short	0x0010
        /*0014*/ 	.byte	0x00, 0xf0, 0x11, 0x00


	//----- nvinfo : EIATTR_KPARAM_INFO
	.align		4
.L_11:
        /*0018*/ 	.byte	0x04, 0x17
        /*001a*/ 	.short	(.L_13 - .L_12)
.L_12:
        /*001c*/ 	.word	0x00000000
        /*0020*/ 	.short	0x0001
        /*0022*/ 	.short	0x0008
        /*0024*/ 	.byte	0x00, 0xf4, 0x21, 0x00


	//----- nvinfo : EIATTR_KPARAM_INFO
	.align		4
.L_13:
        /*0028*/ 	.byte	0x04, 0x17
        /*002a*/ 	.short	(.L_15 - .L_14)
.L_14:
        /*002c*/ 	.word	0x00000000
        /*0030*/ 	.short	0x0000
        /*0032*/ 	.short	0x0000
        /*0034*/ 	.byte	0x00, 0xf4, 0x21, 0x00


	//----- nvinfo : EIATTR_SPARSE_MMA_MASK
	.align		4
.L_15:
        /*0038*/ 	.byte	0x03, 0x50
        /*003a*/ 	.short	0x0000


	//----- nvinfo : EIATTR_MAXREG_COUNT
	.align		4
        /*003c*/ 	.byte	0x03, 0x1b
        /*003e*/ 	.short	0x00ff


	//----- nvinfo : EIATTR_EXIT_INSTR_OFFSETS
	.align		4
        /*0040*/ 	.byte	0x04, 0x1c
        /*0042*/ 	.short	(.L_17 - .L_16)


	//   ....[0]....
.L_16:
        /*0044*/ 	.word	0x00000210


	//   ....[1]....
        /*0048*/ 	.word	0x00000230


	//----- nvinfo : EIATTR_REQNTID
	.align		4
.L_17:
        /*004c*/ 	.byte	0x04, 0x10
        /*004e*/ 	.short	(.L_19 - .L_18)
.L_18:
        /*0050*/ 	.word	0x00000080
        /*0054*/ 	.word	0x00000001
        /*0058*/ 	.word	0x00000001


	//----- nvinfo : EIATTR_CRS_STACK_SIZE
	.align		4
.L_19:
        /*005c*/ 	.byte	0x04, 0x1e
        /*005e*/ 	.short	(.L_21 - .L_20)
.L_20:
        /*0060*/ 	.word	0x00000000


	//----- nvinfo : EIATTR_CBANK_PARAM_SIZE
	.align		4
.L_21:
        /*0064*/ 	.byte	0x03, 0x19
        /*0066*/ 	.short	0x0014


	//----- nvinfo : EIATTR_PARAM_CBANK
	.align		4
        /*0068*/ 	.byte	0x04, 0x0a
        /*006a*/ 	.short	(.L_23 - .L_22)
	.align		4
.L_22:
        /*006c*/ 	.word	index@(.nv.constant0.triton_poi_fused_add_sigmoid_sigmoid_backward_1)
        /*0070*/ 	.short	0x0210
        /*0072*/ 	.short	0x0014


	//----- nvinfo : EIATTR_SW_WAR
	.align		4
.L_23:
        /*0074*/ 	.byte	0x04, 0x36
        /*0076*/ 	.short	(.L_25 - .L_24)
.L_24:
        /*0078*/ 	.word	0x00000008
.L_25:


//--------------------- .nv.callgraph             --------------------------
	.section	.nv.callgraph,"",@"SHT_CUDA_CALLGRAPH"
	.align	4
	.sectionentsize	8
	.align		4
        /*0000*/ 	.word	0x00000000
	.align		4
        /*0004*/ 	.word	0xffffffff
	.align		4
        /*0008*/ 	.word	0x00000000
	.align		4
        /*000c*/ 	.word	0xfffffffe
	.align		4
        /*0010*/ 	.word	0x00000000
	.align		4
        /*0014*/ 	.word	0xfffffffd
	.align		4
        /*0018*/ 	.word	0x00000000
	.align		4
        /*001c*/ 	.word	0xfffffffc


//--------------------- .text.triton_poi_fused_add_sigmoid_sigmoid_backward_1 --------------------------
	.section	.text.triton_poi_fused_add_sigmoid_sigmoid_backward_1,"ax",@progbits
	.align	128
        .global         triton_poi_fused_add_sigmoid_sigmoid_backward_1
        .type           triton_poi_fused_add_sigmoid_sigmoid_backward_1,@function
        .size           triton_poi_fused_add_sigmoid_sigmoid_backward_1,(.L_x_3 - triton_poi_fused_add_sigmoid_sigmoid_backward_1)
        .other          triton_poi_fused_add_sigmoid_sigmoid_backward_1,@"STO_CUDA_ENTRY STV_DEFAULT"
triton_poi_fused_add_sigmoid_sigmoid_backward_1:
.text.triton_poi_fused_add_sigmoid_sigmoid_backward_1:
[----:B------:R-:W0:Y:S02]  /*0000*/  LDC R1, c[0x0][0x28] ;  /* 0x00000a00ff017b82 */ /* 0x000e240000000800 */
[----:B------:R-:W1:Y:S01]  /*0010*/  S2R R0, SR_TID.X ;  /* 0x0000000000007919 */ /* 0x000e620000002100 */
[----:B------:R-:W2:Y:S01]  /*0020*/  LDC.64 R2, c[0x0][0x210] ;  /* 0x00008400ff027b82 */ /* 0x000ea20000000a00 */
[----:B------:R-:W-:Y:S01]  /*0030*/  ULDC.64 UR4, c[0x0][0x208] ;  /* 0x0000820000047ab9 */ /* 0x000fe20000000a00 */
[----:B------:R-:W-:Y:S01]  /*0040*/  BSSY B0, `(.L_x_0) ;  /* 0x0000009000007945 */ /* 0x000fe20003800000 */
[----:B------:R-:W3:Y:S01]  /*0050*/  S2R R7, SR_CTAID.X ;  /* 0x0000000000077919 */ /* 0x000ee20000002500 */
[----:B-1----:R-:W-:-:S04]  /*0060*/  LOP3.LUT R0, R0, 0x7f, RZ, 0xc0, !PT ;  /* 0x0000007f00007812 */ /* 0x002fc800078ec0ff */
[----:B---3--:R-:W-:Y:S01]  /*0070*/  LEA R7, R7, R0, 0x7 ;  /* 0x0000000007077211 */ /* 0x008fe200078e38ff */
[----:B------:R-:W-:-:S03]  /*0080*/  HFMA2.MMA R0, -RZ, RZ, 0, 0 ;  /* 0x00000000ff007435 */ /* 0x000fc600000001ff */
[C---:B------:R-:W-:Y:S01]  /*0090*/  ISETP.GE.AND P0, PT, R7.reuse, 0x100, PT ;  /* 0x000001000700780c */ /* 0x040fe20003f06270 */
[----:B--2---:R-:W-:-:S12]  /*00a0*/  IMAD.WIDE R2, R7, 0x4, R2 ;  /* 0x0000000407027825 */ /* 0x004fd800078e0202 */
[----:B------:R-:W-:Y:S05]  /*00b0*/  @P0 BRA `(.L_x_1) ;  /* 0x0000000000040947 */ /* 0x000fea0003800000 */
[----:B------:R1:W5:Y:S02]  /*00c0*/  LDG.E R0, desc[UR4][R2.64] ;  /* 0x0000000402007981 */ /* 0x000364000c1e1900 */
.L_x_1:
[----:B------:R-:W-:Y:S05]  /*00d0*/  BSYNC B0 ;  /* 0x0000000000007941 */ /* 0x000fea0003800000 */
.L_x_0:
[----:B-----5:R-:W-:Y:S01]  /*00e0*/  FADD R0, RZ, R0 ;  /* 0x00000000ff007221 */ /* 0x020fe20000000000 */
[----:B------:R-:W-:-:S03]  /*00f0*/  MOV R9, 0x3f800000 ;  /* 0x3f80000000097802 */ /* 0x000fc60000000f00 */
[----:B------:R-:W-:-:S04]  /*0100*/  FADD R0, RZ, -R0 ;  /* 0x80000000ff007221 */ /* 0x000fc80000000000 */
[----:B------:R-:W-:-:S05]  /*0110*/  FMUL R0, R0, 1.4426950216293334961 ;  /* 0x3fb8aa3b00007820 */ /* 0x000fca0000400000 */
[----:B------:R-:W-:-:S13]  /*0120*/  FSETP.GEU.AND P1, PT, R0, -126, PT ;  /* 0xc2fc00000000780b */ /* 0x000fda0003f2e000 */
[----:B------:R-:W-:-:S04]  /*0130*/  @!P1 FMUL R0, R0, 0.5 ;  /* 0x3f00000000009820 */ /* 0x000fc80000400000 */
[----:B------:R-:W2:Y:S02]  /*0140*/  MUFU.EX2 R4, R0 ;  /* 0x0000000000047308 */ /* 0x000ea40000000800 */
[----:B--2---:R-:W-:-:S04]  /*0150*/  @!P1 FMUL R4, R4, R4 ;  /* 0x0000000404049220 */ /* 0x004fc80000400000 */
[----:B------:R-:W-:Y:S02]  /*0160*/  FADD R6, R4, 1 ;  /* 0x3f80000004067421 */ /* 0x000fe40000000000 */
[----:B------:R-:W2:Y:S03]  /*0170*/  LDC.64 R4, c[0x0][0x218] ;  /* 0x00008600ff047b82 */ /* 0x000ea60000000a00 */
[----:B------:R-:W-:-:S04]  /*0180*/  FSETP.GT.AND P1, PT, R6, 8.50705917302346158658e+37, PT ;  /* 0x7e8000000600780b */ /* 0x000fc80003f24000 */
[----:B------:R-:W-:-:S09]  /*0190*/  FSEL R9, R9, 0.25, !P1 ;  /* 0x3e80000009097808 */ /* 0x000fd20004800000 */
[----:B------:R-:W-:-:S06]  /*01a0*/  @P1 FMUL R6, R6, 0.25 ;  /* 0x3e80000006061820 */ /* 0x000fcc0000400000 */
[----:B------:R-:W3:Y:S01]  /*01b0*/  MUFU.RCP R6, R6 ;  /* 0x0000000600067308 */ /* 0x000ee20000001000 */
[----:B--2---:R-:W-:-:S04]  /*01c0*/  IMAD.WIDE R4, R7, 0x4, R4 ;  /* 0x0000000407047825 */ /* 0x004fc800078e0204 */
[----:B---3--:R-:W-:-:S04]  /*01d0*/  FMUL R9, R6, R9 ;  /* 0x0000000906097220 */ /* 0x008fc80000400000 */
[C---:B------:R-:W-:Y:S01]  /*01e0*/  FADD R8, -R9.reuse, 1 ;  /* 0x3f80000009087421 */ /* 0x040fe20000000100 */
[----:B------:R2:W-:Y:S03]  /*01f0*/  @!P0 STG.E desc[UR4][R2.64], R9 ;  /* 0x0000000902008986 */ /* 0x0005e6000c101904 */
[----:B------:R-:W-:Y:S01]  /*0200*/  FMUL R7, R9, R8 ;  /* 0x0000000809077220 */ /* 0x000fe20000400000 */
[----:B------:R-:W-:Y:S06]  /*0210*/  @P0 EXIT ;  /* 0x000000000000094d */ /* 0x000fec0003800000 */
[----:B------:R-:W-:Y:S01]  /*0220*/  STG.E desc[UR4][R4.64], R7 ;  /* 0x0000000704007986 */ /* 0x000fe2000c101904 */
[----:B------:R-:W-:Y:S05]  /*0230*/  EXIT ;  /* 0x000000000000794d */ /* 0x000fea0003800000 */
.L_x_2:
[----:B------:R-:W-:-:S00]  /*0240*/  BRA `(.L_x_2) ;  /* 0xfffffffc00fc7947 */ /* 0x000fc0000383ffff */
[----:B------:R-:W-:-:S00]  /*0250*/  NOP ;  /* 0x0000000000007918 */ /* 0x000fc00000000000 */
        /* <DEDUP_REMOVED lines=10> */
.L_x_3:


//--------------------- .nv.constant0.triton_poi_fused_add_sigmoid_sigmoid_backward_1 --------------------------
	.section	.nv.constant0.triton_poi_fused_add_sigmoid_sigmoid_backward_1,"a",@progbits
	.sectionflags	@""
	.align	4
.nv.constant0.triton_poi_fused_add_sigmoid_sigmoid_backward_1:
	.zero		548
